//
// Generated by NVIDIA NVVM Compiler
//
// Compiler Build ID: CL-36424714
// Cuda compilation tools, release 13.0, V13.0.88
// Based on NVVM 20.0.0
//

.version 9.0
.target sm_100
.address_size 64

	// .globl	_Z21floyd_warshall_kerneliPddi

.visible .entry _Z21floyd_warshall_kerneliPddi(
	.param .u32 _Z21floyd_warshall_kerneliPddi_param_0,
	.param .u64 .ptr .align 1 _Z21floyd_warshall_kerneliPddi_param_1,
	.param .f64 _Z21floyd_warshall_kerneliPddi_param_2,
	.param .u32 _Z21floyd_warshall_kerneliPddi_param_3
)
{
	.reg .pred 	%p<5>;
	.reg .b32 	%r<16>;
	.reg .b64 	%rd<9>;
	.reg .b64 	%fd<6>;

	ld.param.u32 	%r5, [_Z21floyd_warshall_kerneliPddi_param_0];
	ld.param.u64 	%rd3, [_Z21floyd_warshall_kerneliPddi_param_1];
	ld.param.f64 	%fd4, [_Z21floyd_warshall_kerneliPddi_param_2];
	ld.param.u32 	%r6, [_Z21floyd_warshall_kerneliPddi_param_3];
	cvta.to.global.u64 	%rd1, %rd3;
	mov.u32 	%r7, %ntid.y;
	mov.u32 	%r8, %ctaid.y;
	mov.u32 	%r9, %tid.y;
	mad.lo.s32 	%r1, %r7, %r8, %r9;
	mov.u32 	%r10, %ntid.x;
	mov.u32 	%r11, %ctaid.x;
	mov.u32 	%r12, %tid.x;
	mad.lo.s32 	%r2, %r10, %r11, %r12;
	max.s32 	%r13, %r1, %r2;
	setp.ge.s32 	%p1, %r13, %r5;
	@%p1 bra 	$L__BB0_5;
	mul.lo.s32 	%r14, %r1, %r5;
	add.s32 	%r3, %r14, %r2;
	add.s32 	%r15, %r6, %r14;
	mad.lo.s32 	%r4, %r6, %r5, %r2;
	mul.wide.s32 	%rd4, %r15, 8;
	add.s64 	%rd5, %rd1, %rd4;
	ld.global.f64 	%fd1, [%rd5];
	setp.eq.f64 	%p2, %fd1, %fd4;
	@%p2 bra 	$L__BB0_5;
	mul.wide.s32 	%rd6, %r4, 8;
	add.s64 	%rd7, %rd1, %rd6;
	ld.global.f64 	%fd2, [%rd7];
	setp.eq.f64 	%p3, %fd2, %fd4;
	@%p3 bra 	$L__BB0_5;
	mul.wide.s32 	%rd8, %r3, 8;
	add.s64 	%rd2, %rd1, %rd8;
	ld.global.f64 	%fd5, [%rd2];
	add.f64 	%fd3, %fd1, %fd2;
	setp.leu.f64 	%p4, %fd5, %fd3;
	@%p4 bra 	$L__BB0_5;
	st.global.f64 	[%rd2], %fd3;
$L__BB0_5:
	ret;

}


// ===== COMPILED SASS (sm_100) =====

	.target	sm_100

	.elftype	@"ET_EXEC"


//--------------------- .note.nv.tkinfo           --------------------------
	.section	.note.nv.tkinfo,"",@"SHT_NOTE"
	.sectionflags	@"SHF_NOTE_NV_TKINFO"
	.tkinfo
        /*0018*/ 	.word	0x00000002
        /*0030*/ 	.string	""
        /*0030*/ 	.string	"ptxas"
        /*0030*/ 	.string	"Cuda compilation tools, release 13.0, V13.0.88"
        /*0030*/ 	.string	"Build cuda_13.0.r13.0/compiler.36424714_0"
        /*0030*/ 	.string	"-arch sm_100 -m 64 "



//--------------------- .note.nv.cuinfo           --------------------------
	.section	.note.nv.cuinfo,"",@"SHT_NOTE"
	.sectionflags	@"SHF_NOTE_NV_CUINFO"
        /*0018*/ 	.short	0x0002
        /*001a*/ 	.short	0x0064
        /*001c*/ 	.short	0x0082
	.zero		2


//--------------------- .nv.info                  --------------------------
	.section	.nv.info,"",@"SHT_CUDA_INFO"
	.align	4


	//----- nvinfo : EIATTR_REGCOUNT
	.align		4
        /*0000*/ 	.byte	0x04, 0x2f
        /*0002*/ 	.short	(.L_1 - .L_0)
	.align		4
.L_0:
        /*0004*/ 	.word	index@(_Z21floyd_warshall_kerneliPddi)
        /*0008*/ 	.word	0x0000000c


	//----- nvinfo : EIATTR_FRAME_SIZE
	.align		4
.L_1:
        /*000c*/ 	.byte	0x04, 0x11
        /*000e*/ 	.short	(.L_3 - .L_2)
	.align		4
.L_2:
        /*0010*/ 	.word	index@(_Z21floyd_warshall_kerneliPddi)
        /*0014*/ 	.word	0x00000000


	//----- nvinfo : EIATTR_MIN_STACK_SIZE
	.align		4
.L_3:
        /*0018*/ 	.byte	0x04, 0x12
        /*001a*/ 	.short	(.L_5 - .L_4)
	.align		4
.L_4:
        /*001c*/ 	.word	index@(_Z21floyd_warshall_kerneliPddi)
        /*0020*/ 	.word	0x00000000
.L_5:


//--------------------- .nv.compat                --------------------------
	.section	.nv.compat,"",@"SHT_CUDA_COMPAT_INFO"
	.align	4
        /*0000*/ 	.byte	0x02, 0x09, 0x00, 0x00, 0x02, 0x02, 0x01, 0x00, 0x02, 0x05, 0x05, 0x00, 0x03, 0x07, 0x01, 0x01
        /*0010*/ 	.byte	0x02, 0x03, 0x00, 0x00, 0x02, 0x06, 0x01, 0x00, 0x04, 0x0b, 0x08, 0x00, 0x01, 0x00, 0x00, 0x00
        /*0020*/ 	.byte	0x00, 0x00, 0x00, 0x00


//--------------------- .nv.info._Z21floyd_warshall_kerneliPddi --------------------------
	.section	.nv.info._Z21floyd_warshall_kerneliPddi,"",@"SHT_CUDA_INFO"
	.sectionflags	@""
	.align	4


	//----- nvinfo : EIATTR_CUDA_API_VERSION
	.align		4
        /*0000*/ 	.byte	0x04, 0x37
        /*0002*/ 	.short	(.L_7 - .L_6)
.L_6:
        /*0004*/ 	.word	0x00000082


	//----- nvinfo : EIATTR_KPARAM_INFO
	.align		4
.L_7:
        /*0008*/ 	.byte	0x04, 0x17
        /*000a*/ 	.short	(.L_9 - .L_8)
.L_8:
        /*000c*/ 	.word	0x00000000
        /*0010*/ 	.short	0x0003
        /*0012*/ 	.short	0x0018
        /*0014*/ 	.byte	0x00, 0xf0, 0x11, 0x00


	//----- nvinfo : EIATTR_KPARAM_INFO
	.align		4
.L_9:
        /*0018*/ 	.byte	0x04, 0x17
        /*001a*/ 	.short	(.L_11 - .L_10)
.L_10:
        /*001c*/ 	.word	0x00000000
        /*0020*/ 	.short	0x0002
        /*0022*/ 	.short	0x0010
        /*0024*/ 	.byte	0x00, 0xf0, 0x21, 0x00


	//----- nvinfo : EIATTR_KPARAM_INFO
	.align		4
.L_11:
        /*0028*/ 	.byte	0x04, 0x17
        /*002a*/ 	.short	(.L_13 - .L_12)
.L_12:
        /*002c*/ 	.word	0x00000000
        /*0030*/ 	.short	0x0001
        /*0032*/ 	.short	0x0008
        /*0034*/ 	.byte	0x00, 0xf5, 0x21, 0x00


	//----- nvinfo : EIATTR_KPARAM_INFO
	.align		4
.L_13:
        /*0038*/ 	.byte	0x04, 0x17
        /*003a*/ 	.short	(.L_15 - .L_14)
.L_14:
        /*003c*/ 	.word	0x00000000
        /*0040*/ 	.short	0x0000
        /*0042*/ 	.short	0x0000
        /*0044*/ 	.byte	0x00, 0xf0, 0x11, 0x00


	//----- nvinfo : EIATTR_SPARSE_MMA_MASK
	.align		4
.L_15:
        /*0048*/ 	.byte	0x03, 0x50
        /*004a*/ 	.short	0x0000


	//----- nvinfo : EIATTR_MAXREG_COUNT
	.align		4
        /*004c*/ 	.byte	0x03, 0x1b
        /*004e*/ 	.short	0x00ff


	//----- nvinfo : EIATTR_MERCURY_ISA_VERSION
	.align		4
        /*0050*/ 	.byte	0x03, 0x5f
        /*0052*/ 	.short	0x0101


	//----- nvinfo : EIATTR_VRC_CTA_INIT_COUNT
	.align		4
        /*0054*/ 	.byte	0x02, 0x4a
	.zero		1
	.zero		1


	//----- nvinfo : EIATTR_EXIT_INSTR_OFFSETS
	.align		4
        /*0058*/ 	.byte	0x04, 0x1c
        /*005a*/ 	.short	(.L_17 - .L_16)


	//   ....[0]....
.L_16:
        /*005c*/ 	.word	0x000000c0


	//   ....[1]....
        /*0060*/ 	.word	0x00000170


	//   ....[2]....
        /*0064*/ 	.word	0x000001b0


	//   ....[3]....
        /*0068*/ 	.word	0x00000200


	//   ....[4]....
        /*006c*/ 	.word	0x00000220


	//----- nvinfo : EIATTR_CBANK_PARAM_SIZE
	.align		4
.L_17:
        /*0070*/ 	.byte	0x03, 0x19
        /*0072*/ 	.short	0x001c


	//----- nvinfo : EIATTR_PARAM_CBANK
	.align		4
        /*0074*/ 	.byte	0x04, 0x0a
        /*0076*/ 	.short	(.L_19 - .L_18)
	.align		4
.L_18:
        /*0078*/ 	.word	index@(.nv.constant0._Z21floyd_warshall_kerneliPddi)
        /*007c*/ 	.short	0x0380
        /*007e*/ 	.short	0x001c


	//----- nvinfo : EIATTR_SW_WAR
	.align		4
.L_19:
        /*0080*/ 	.byte	0x04, 0x36
        /*0082*/ 	.short	(.L_21 - .L_20)
.L_20:
        /*0084*/ 	.word	0x00000008
.L_21:


//--------------------- .nv.callgraph             --------------------------
	.section	.nv.callgraph,"",@"SHT_CUDA_CALLGRAPH"
	.align	4
	.sectionentsize	8
	.align		4
        /*0000*/ 	.word	0x00000000
	.align		4
        /*0004*/ 	.word	0xffffffff
	.align		4
        /*0008*/ 	.word	0x00000000
	.align		4
        /*000c*/ 	.word	0xfffffffe
	.align		4
        /*0010*/ 	.word	0x00000000
	.align		4
        /*0014*/ 	.word	0xfffffffd
	.align		4
        /*0018*/ 	.word	0x00000000
	.align		4
        /*001c*/ 	.word	0xfffffffc


//--------------------- .text._Z21floyd_warshall_kerneliPddi --------------------------
	.section	.text._Z21floyd_warshall_kerneliPddi,"ax",@progbits
	.align	128
        .global         _Z21floyd_warshall_kerneliPddi
        .type           _Z21floyd_warshall_kerneliPddi,@function
        .size           _Z21floyd_warshall_kerneliPddi,(.L_x_1 - _Z21floyd_warshall_kerneliPddi)
        .other          _Z21floyd_warshall_kerneliPddi,@"STO_CUDA_ENTRY STV_DEFAULT"
_Z21floyd_warshall_kerneliPddi:
.text._Z21floyd_warshall_kerneliPddi:
[----:B------:R-:W-:Y:S01]  /*0000*/  LDC R1, c[0x0][0x37c] ;  /* 0x0000df00ff017b82 */ /* 0x000fe20000000800 */
[----:B------:R-:W0:Y:S01]  /*0010*/  S2R R0, SR_CTAID.Y ;  /* 0x0000000000007919 */ /* 0x000e220000002600 */
[----:B------:R-:W0:Y:S01]  /*0020*/  LDCU UR4, c[0x0][0x364] ;  /* 0x00006c80ff0477ac */ /* 0x000e220008000800 */
[----:B------:R-:W0:Y:S01]  /*0030*/  S2R R3, SR_TID.Y ;  /* 0x0000000000037919 */ /* 0x000e220000002200 */
[----:B------:R-:W1:Y:S01]  /*0040*/  LDCU UR5, c[0x0][0x360] ;  /* 0x00006c00ff0577ac */ /* 0x000e620008000800 */
[----:B------:R-:W1:Y:S01]  /*0050*/  S2R R5, SR_CTAID.X ;  /* 0x0000000000057919 */ /* 0x000e620000002500 */
[----:B------:R-:W2:Y:S01]  /*0060*/  LDCU UR6, c[0x0][0x380] ;  /* 0x00007000ff0677ac */ /* 0x000ea20008000800 */
[----:B------:R-:W1:Y:S01]  /*0070*/  S2R R2, SR_TID.X ;  /* 0x0000000000027919 */ /* 0x000e620000002100 */
[----:B0-----:R-:W-:Y:S02]  /*0080*/  IMAD R0, R0, UR4, R3 ;  /* 0x0000000400007c24 */ /* 0x001fe4000f8e0203 */
[----:B-1----:R-:W-:-:S05]  /*0090*/  IMAD R5, R5, UR5, R2 ;  /* 0x0000000505057c24 */ /* 0x002fca000f8e0202 */
[----:B------:R-:W-:-:S04]  /*00a0*/  VIMNMX R2, PT, PT, R0, R5, !PT ;  /* 0x0000000500027248 */ /* 0x000fc80007fe0100 */
[----:B--2---:R-:W-:-:S13]  /*00b0*/  ISETP.GE.AND P0, PT, R2, UR6, PT ;  /* 0x0000000602007c0c */ /* 0x004fda000bf06270 */
[----:B------:R-:W-:Y:S05]  /*00c0*/  @P0 EXIT ;  /* 0x000000000000094d */ /* 0x000fea0003800000 */
[----:B------:R-:W0:Y:S01]  /*00d0*/  LDC R4, c[0x0][0x398] ;  /* 0x0000e600ff047b82 */ /* 0x000e220000000800 */
[----:B------:R-:W1:Y:S01]  /*00e0*/  LDCU.64 UR4, c[0x0][0x358] ;  /* 0x00006b00ff0477ac */ /* 0x000e620008000a00 */
[----:B------:R-:W2:Y:S06]  /*00f0*/  LDCU.64 UR8, c[0x0][0x390] ;  /* 0x00007200ff0877ac */ /* 0x000eac0008000a00 */
[----:B------:R-:W3:Y:S01]  /*0100*/  LDC.64 R6, c[0x0][0x388] ;  /* 0x0000e200ff067b82 */ /* 0x000ee20000000a00 */
[----:B0-----:R-:W-:-:S04]  /*0110*/  IMAD R3, R0, UR6, R4 ;  /* 0x0000000600037c24 */ /* 0x001fc8000f8e0204 */
[----:B---3--:R-:W-:-:S06]  /*0120*/  IMAD.WIDE R2, R3, 0x8, R6 ;  /* 0x0000000803027825 */ /* 0x008fcc00078e0206 */
[----:B-1----:R-:W2:Y:S01]  /*0130*/  LDG.E.64 R2, desc[UR4][R2.64] ;  /* 0x0000000402027981 */ /* 0x002ea2000c1e1b00 */
[--C-:B------:R-:W-:Y:S02]  /*0140*/  IMAD R9, R0, UR6, R5.reuse ;  /* 0x0000000600097c24 */ /* 0x100fe4000f8e0205 */
[----:B------:R-:W-:Y:S01]  /*0150*/  IMAD R5, R4, UR6, R5 ;  /* 0x0000000604057c24 */ /* 0x000fe2000f8e0205 */
[----:B--2---:R-:W-:-:S14]  /*0160*/  DSETP.NEU.AND P0, PT, R2, UR8, PT ;  /* 0x0000000802007e2a */ /* 0x004fdc000bf0d000 */
[----:B------:R-:W-:Y:S05]  /*0170*/  @!P0 EXIT ;  /* 0x000000000000894d */ /* 0x000fea0003800000 */
[----:B------:R-:W-:-:S06]  /*0180*/  IMAD.WIDE R4, R5, 0x8, R6 ;  /* 0x0000000805047825 */ /* 0x000fcc00078e0206 */
[----:B------:R-:W2:Y:S02]  /*0190*/  LDG.E.64 R4, desc[UR4][R4.64] ;  /* 0x0000000404047981 */ /* 0x000ea4000c1e1b00 */
[----:B--2---:R-:W-:-:S14]  /*01a0*/  DSETP.NEU.AND P0, PT, R4, UR8, PT ;  /* 0x0000000804007e2a */ /* 0x004fdc000bf0d000 */
[----:B------:R-:W-:Y:S05]  /*01b0*/  @!P0 EXIT ;  /* 0x000000000000894d */ /* 0x000fea0003800000 */
[----:B------:R-:W-:-:S05]  /*01c0*/  IMAD.WIDE R6, R9, 0x8, R6 ;  /* 0x0000000809067825 */ /* 0x000fca00078e0206 */
[----:B------:R-:W2:Y:S01]  /*01d0*/  LDG.E.64 R8, desc[UR4][R6.64] ;  /* 0x0000000406087981 */ /* 0x000ea2000c1e1b00 */
[----:B------:R-:W-:-:S08]  /*01e0*/  DADD R2, R2, R4 ;  /* 0x0000000002027229 */ /* 0x000fd00000000004 */
[----:B--2---:R-:W-:-:S14]  /*01f0*/  DSETP.GT.AND P0, PT, R8, R2, PT ;  /* 0x000000020800722a */ /* 0x004fdc0003f04000 */
[----:B------:R-:W-:Y:S05]  /*0200*/  @!P0 EXIT ;  /* 0x000000000000894d */ /* 0x000fea0003800000 */
[----:B------:R-:W-:Y:S01]  /*0210*/  STG.E.64 desc[UR4][R6.64], R2 ;  /* 0x0000000206007986 */ /* 0x000fe2000c101b04 */
[----:B------:R-:W-:Y:S05]  /*0220*/  EXIT ;  /* 0x000000000000794d */ /* 0x000fea0003800000 */
.L_x_0:
[----:B------:R-:W-:-:S00]  /*0230*/  BRA `(.L_x_0) ;  /* 0xfffffffc00fc7947 */ /* 0x000fc0000383ffff */
[----:B------:R-:W-:-:S00]  /*0240*/  NOP ;  /* 0x0000000000007918 */ /* 0x000fc00000000000 */
        /* <DEDUP_REMOVED lines=11> */
.L_x_1:


//--------------------- .nv.shared.reserved.0     --------------------------
	.section	.nv.shared.reserved.0,"aw",@nobits
	.weak		__nv_reservedSMEM_offset_0_alias
	.size		__nv_reservedSMEM_offset_0_alias, 0, 64
	.other		__nv_reservedSMEM_offset_0_alias,@"STO_CUDA_RESERVED_SHARED STV_DEFAULT"
__nv_reservedSMEM_offset_0_alias:
	.zero		0
	.zero		64


//--------------------- .nv.constant0._Z21floyd_warshall_kerneliPddi --------------------------
	.section	.nv.constant0._Z21floyd_warshall_kerneliPddi,"a",@progbits
	.sectionflags	@""
	.align	4
.nv.constant0._Z21floyd_warshall_kerneliPddi:
	.zero		924


//--------------------- SYMBOLS --------------------------

	.type		.nv.reservedSmem.offset0,@object
	.size		.nv.reservedSmem.offset0,0x4
